//
// Generated by NVIDIA NVVM Compiler
//
// Compiler Build ID: CL-36424714
// Cuda compilation tools, release 13.0, V13.0.88
// Based on NVVM 20.0.0
//

.version 9.0
.target sm_100
.address_size 64

	// .globl	_Z9addKernelPhiii

.visible .entry _Z9addKernelPhiii(
	.param .u64 .ptr .align 1 _Z9addKernelPhiii_param_0,
	.param .u32 _Z9addKernelPhiii_param_1,
	.param .u32 _Z9addKernelPhiii_param_2,
	.param .u32 _Z9addKernelPhiii_param_3
)
{
	.reg .pred 	%p<13>;
	.reg .b16 	%rs<5>;
	.reg .b32 	%r<33>;
	.reg .b64 	%rd<18>;

	ld.param.u64 	%rd6, [_Z9addKernelPhiii_param_0];
	ld.param.u32 	%r15, [_Z9addKernelPhiii_param_1];
	ld.param.u32 	%r17, [_Z9addKernelPhiii_param_2];
	ld.param.u32 	%r16, [_Z9addKernelPhiii_param_3];
	cvta.to.global.u64 	%rd1, %rd6;
	mov.u32 	%r18, %ctaid.x;
	mov.u32 	%r19, %ntid.x;
	mov.u32 	%r20, %tid.x;
	mad.lo.s32 	%r1, %r18, %r19, %r20;
	mov.u32 	%r21, %ctaid.y;
	mov.u32 	%r22, %ntid.y;
	mov.u32 	%r23, %tid.y;
	mad.lo.s32 	%r2, %r21, %r22, %r23;
	setp.ge.s32 	%p1, %r2, %r17;
	setp.ge.s32 	%p2, %r1, %r15;
	or.pred  	%p3, %p2, %p1;
	@%p3 bra 	$L__BB0_13;
	mad.lo.s32 	%r24, %r15, %r2, %r1;
	mul.lo.s32 	%r25, %r16, %r24;
	cvt.s64.s32 	%rd2, %r25;
	add.s32 	%r3, %r16, -1;
	setp.lt.s32 	%p4, %r16, 2;
	@%p4 bra 	$L__BB0_13;
	add.s32 	%r27, %r16, -2;
	and.b32  	%r4, %r3, 7;
	setp.lt.u32 	%p5, %r27, 7;
	mov.b32 	%r31, 0;
	@%p5 bra 	$L__BB0_5;
	and.b32  	%r31, %r3, -8;
	neg.s32 	%r29, %r31;
	add.s64 	%rd7, %rd2, %rd1;
	add.s64 	%rd17, %rd7, 3;
$L__BB0_4:
	.pragma "nounroll";
	mov.b16 	%rs1, 0;
	st.global.u8 	[%rd17+-3], %rs1;
	st.global.u8 	[%rd17+-2], %rs1;
	st.global.u8 	[%rd17+-1], %rs1;
	st.global.u8 	[%rd17], %rs1;
	st.global.u8 	[%rd17+1], %rs1;
	st.global.u8 	[%rd17+2], %rs1;
	st.global.u8 	[%rd17+3], %rs1;
	st.global.u8 	[%rd17+4], %rs1;
	add.s32 	%r29, %r29, 8;
	add.s64 	%rd17, %rd17, 8;
	setp.ne.s32 	%p6, %r29, 0;
	@%p6 bra 	$L__BB0_4;
$L__BB0_5:
	setp.eq.s32 	%p7, %r4, 0;
	@%p7 bra 	$L__BB0_13;
	and.b32  	%r10, %r3, 3;
	setp.lt.u32 	%p8, %r4, 4;
	@%p8 bra 	$L__BB0_8;
	cvt.u64.u32 	%rd8, %r31;
	add.s64 	%rd9, %rd8, %rd2;
	add.s64 	%rd10, %rd1, %rd9;
	mov.b16 	%rs2, 0;
	st.global.u8 	[%rd10], %rs2;
	st.global.u8 	[%rd10+1], %rs2;
	st.global.u8 	[%rd10+2], %rs2;
	st.global.u8 	[%rd10+3], %rs2;
	add.s32 	%r31, %r31, 4;
$L__BB0_8:
	setp.eq.s32 	%p9, %r10, 0;
	@%p9 bra 	$L__BB0_13;
	setp.eq.s32 	%p10, %r10, 1;
	@%p10 bra 	$L__BB0_11;
	cvt.u64.u32 	%rd11, %r31;
	add.s64 	%rd12, %rd11, %rd2;
	add.s64 	%rd13, %rd1, %rd12;
	mov.b16 	%rs3, 0;
	st.global.u8 	[%rd13], %rs3;
	st.global.u8 	[%rd13+1], %rs3;
	add.s32 	%r31, %r31, 2;
$L__BB0_11:
	and.b32  	%r28, %r3, 1;
	setp.eq.b32 	%p11, %r28, 1;
	not.pred 	%p12, %p11;
	@%p12 bra 	$L__BB0_13;
	cvt.u64.u32 	%rd14, %r31;
	add.s64 	%rd15, %rd14, %rd2;
	add.s64 	%rd16, %rd1, %rd15;
	mov.b16 	%rs4, 0;
	st.global.u8 	[%rd16], %rs4;
$L__BB0_13:
	ret;

}


// ===== COMPILED SASS (sm_100) =====

	.target	sm_100

	.elftype	@"ET_EXEC"


//--------------------- .note.nv.tkinfo           --------------------------
	.section	.note.nv.tkinfo,"",@"SHT_NOTE"
	.sectionflags	@"SHF_NOTE_NV_TKINFO"
	.tkinfo
        /*0018*/ 	.word	0x00000002
        /*0030*/ 	.string	""
        /*0030*/ 	.string	"ptxas"
        /*0030*/ 	.string	"Cuda compilation tools, release 13.0, V13.0.88"
        /*0030*/ 	.string	"Build cuda_13.0.r13.0/compiler.36424714_0"
        /*0030*/ 	.string	"-arch sm_100 -m 64 "



//--------------------- .note.nv.cuinfo           --------------------------
	.section	.note.nv.cuinfo,"",@"SHT_NOTE"
	.sectionflags	@"SHF_NOTE_NV_CUINFO"
        /*0018*/ 	.short	0x0002
        /*001a*/ 	.short	0x0064
        /*001c*/ 	.short	0x0082
	.zero		2


//--------------------- .nv.info                  --------------------------
	.section	.nv.info,"",@"SHT_CUDA_INFO"
	.align	4


	//----- nvinfo : EIATTR_REGCOUNT
	.align		4
        /*0000*/ 	.byte	0x04, 0x2f
        /*0002*/ 	.short	(.L_1 - .L_0)
	.align		4
.L_0:
        /*0004*/ 	.word	index@(_Z9addKernelPhiii)
        /*0008*/ 	.word	0x0000000d


	//----- nvinfo : EIATTR_FRAME_SIZE
	.align		4
.L_1:
        /*000c*/ 	.byte	0x04, 0x11
        /*000e*/ 	.short	(.L_3 - .L_2)
	.align		4
.L_2:
        /*0010*/ 	.word	index@(_Z9addKernelPhiii)
        /*0014*/ 	.word	0x00000000


	//----- nvinfo : EIATTR_MIN_STACK_SIZE
	.align		4
.L_3:
        /*0018*/ 	.byte	0x04, 0x12
        /*001a*/ 	.short	(.L_5 - .L_4)
	.align		4
.L_4:
        /*001c*/ 	.word	index@(_Z9addKernelPhiii)
        /*0020*/ 	.word	0x00000000
.L_5:


//--------------------- .nv.compat                --------------------------
	.section	.nv.compat,"",@"SHT_CUDA_COMPAT_INFO"
	.align	4
        /*0000*/ 	.byte	0x02, 0x09, 0x00, 0x00, 0x02, 0x02, 0x01, 0x00, 0x02, 0x05, 0x05, 0x00, 0x03, 0x07, 0x01, 0x01
        /*0010*/ 	.byte	0x02, 0x03, 0x00, 0x00, 0x02, 0x06, 0x01, 0x00, 0x04, 0x0b, 0x08, 0x00, 0x09, 0x00, 0x00, 0x00
        /*0020*/ 	.byte	0x00, 0x00, 0x00, 0x00


//--------------------- .nv.info._Z9addKernelPhiii --------------------------
	.section	.nv.info._Z9addKernelPhiii,"",@"SHT_CUDA_INFO"
	.sectionflags	@""
	.align	4


	//----- nvinfo : EIATTR_CUDA_API_VERSION
	.align		4
        /*0000*/ 	.byte	0x04, 0x37
        /*0002*/ 	.short	(.L_7 - .L_6)
.L_6:
        /*0004*/ 	.word	0x00000082


	//----- nvinfo : EIATTR_KPARAM_INFO
	.align		4
.L_7:
        /*0008*/ 	.byte	0x04, 0x17
        /*000a*/ 	.short	(.L_9 - .L_8)
.L_8:
        /*000c*/ 	.word	0x00000000
        /*0010*/ 	.short	0x0003
        /*0012*/ 	.short	0x0010
        /*0014*/ 	.byte	0x00, 0xf0, 0x11, 0x00


	//----- nvinfo : EIATTR_KPARAM_INFO
	.align		4
.L_9:
        /*0018*/ 	.byte	0x04, 0x17
        /*001a*/ 	.short	(.L_11 - .L_10)
.L_10:
        /*001c*/ 	.word	0x00000000
        /*0020*/ 	.short	0x0002
        /*0022*/ 	.short	0x000c
        /*0024*/ 	.byte	0x00, 0xf0, 0x11, 0x00


	//----- nvinfo : EIATTR_KPARAM_INFO
	.align		4
.L_11:
        /*0028*/ 	.byte	0x04, 0x17
        /*002a*/ 	.short	(.L_13 - .L_12)
.L_12:
        /*002c*/ 	.word	0x00000000
        /*0030*/ 	.short	0x0001
        /*0032*/ 	.short	0x0008
        /*0034*/ 	.byte	0x00, 0xf0, 0x11, 0x00


	//----- nvinfo : EIATTR_KPARAM_INFO
	.align		4
.L_13:
        /*0038*/ 	.byte	0x04, 0x17
        /*003a*/ 	.short	(.L_15 - .L_14)
.L_14:
        /*003c*/ 	.word	0x00000000
        /*0040*/ 	.short	0x0000
        /*0042*/ 	.short	0x0000
        /*0044*/ 	.byte	0x00, 0xf5, 0x21, 0x00


	//----- nvinfo : EIATTR_SPARSE_MMA_MASK
	.align		4
.L_15:
        /*0048*/ 	.byte	0x03, 0x50
        /*004a*/ 	.short	0x0000


	//----- nvinfo : EIATTR_MAXREG_COUNT
	.align		4
        /*004c*/ 	.byte	0x03, 0x1b
        /*004e*/ 	.short	0x00ff


	//----- nvinfo : EIATTR_MERCURY_ISA_VERSION
	.align		4
        /*0050*/ 	.byte	0x03, 0x5f
        /*0052*/ 	.short	0x0101


	//----- nvinfo : EIATTR_VRC_CTA_INIT_COUNT
	.align		4
        /*0054*/ 	.byte	0x02, 0x4a
	.zero		1
	.zero		1


	//----- nvinfo : EIATTR_EXIT_INSTR_OFFSETS
	.align		4
        /*0058*/ 	.byte	0x04, 0x1c
        /*005a*/ 	.short	(.L_17 - .L_16)


	//   ....[0]....
.L_16:
        /*005c*/ 	.word	0x000000c0


	//   ....[1]....
        /*0060*/ 	.word	0x00000100


	//   ....[2]....
        /*0064*/ 	.word	0x00000300


	//   ....[3]....
        /*0068*/ 	.word	0x000003d0


	//   ....[4]....
        /*006c*/ 	.word	0x00000480


	//   ....[5]....
        /*0070*/ 	.word	0x000004d0


	//----- nvinfo : EIATTR_CBANK_PARAM_SIZE
	.align		4
.L_17:
        /*0074*/ 	.byte	0x03, 0x19
        /*0076*/ 	.short	0x0014


	//----- nvinfo : EIATTR_PARAM_CBANK
	.align		4
        /*0078*/ 	.byte	0x04, 0x0a
        /*007a*/ 	.short	(.L_19 - .L_18)
	.align		4
.L_18:
        /*007c*/ 	.word	index@(.nv.constant0._Z9addKernelPhiii)
        /*0080*/ 	.short	0x0380
        /*0082*/ 	.short	0x0014


	//----- nvinfo : EIATTR_SW_WAR
	.align		4
.L_19:
        /*0084*/ 	.byte	0x04, 0x36
        /*0086*/ 	.short	(.L_21 - .L_20)
.L_20:
        /*0088*/ 	.word	0x00000008
.L_21:


//--------------------- .nv.callgraph             --------------------------
	.section	.nv.callgraph,"",@"SHT_CUDA_CALLGRAPH"
	.align	4
	.sectionentsize	8
	.align		4
        /*0000*/ 	.word	0x00000000
	.align		4
        /*0004*/ 	.word	0xffffffff
	.align		4
        /*0008*/ 	.word	0x00000000
	.align		4
        /*000c*/ 	.word	0xfffffffe
	.align		4
        /*0010*/ 	.word	0x00000000
	.align		4
        /*0014*/ 	.word	0xfffffffd
	.align		4
        /*0018*/ 	.word	0x00000000
	.align		4
        /*001c*/ 	.word	0xfffffffc


//--------------------- .text._Z9addKernelPhiii   --------------------------
	.section	.text._Z9addKernelPhiii,"ax",@progbits
	.align	128
        .global         _Z9addKernelPhiii
        .type           _Z9addKernelPhiii,@function
        .size           _Z9addKernelPhiii,(.L_x_5 - _Z9addKernelPhiii)
        .other          _Z9addKernelPhiii,@"STO_CUDA_ENTRY STV_DEFAULT"
_Z9addKernelPhiii:
.text._Z9addKernelPhiii:
[----:B------:R-:W-:Y:S01]  /*0000*/  LDC R1, c[0x0][0x37c] ;  /* 0x0000df00ff017b82 */ /* 0x000fe20000000800 */
[----:B------:R-:W0:Y:S07]  /*0010*/  S2R R2, SR_TID.Y ;  /* 0x0000000000027919 */ /* 0x000e2e0000002200 */
[----:B------:R-:W1:Y:S01]  /*0020*/  LDC R0, c[0x0][0x360] ;  /* 0x0000d800ff007b82 */ /* 0x000e620000000800 */
[----:B------:R-:W2:Y:S01]  /*0030*/  LDCU.64 UR6, c[0x0][0x388] ;  /* 0x00007100ff0677ac */ /* 0x000ea20008000a00 */
[----:B------:R-:W1:Y:S06]  /*0040*/  S2R R5, SR_TID.X ;  /* 0x0000000000057919 */ /* 0x000e6c0000002100 */
[----:B------:R-:W0:Y:S08]  /*0050*/  S2UR UR5, SR_CTAID.Y ;  /* 0x00000000000579c3 */ /* 0x000e300000002600 */
[----:B------:R-:W0:Y:S08]  /*0060*/  LDC R3, c[0x0][0x364] ;  /* 0x0000d900ff037b82 */ /* 0x000e300000000800 */
[----:B------:R-:W1:Y:S01]  /*0070*/  S2UR UR4, SR_CTAID.X ;  /* 0x00000000000479c3 */ /* 0x000e620000002500 */
[----:B0-----:R-:W-:-:S05]  /*0080*/  IMAD R3, R3, UR5, R2 ;  /* 0x0000000503037c24 */ /* 0x001fca000f8e0202 */
[----:B--2---:R-:W-:Y:S01]  /*0090*/  ISETP.GE.AND P0, PT, R3, UR7, PT ;  /* 0x0000000703007c0c */ /* 0x004fe2000bf06270 */
[----:B-1----:R-:W-:-:S05]  /*00a0*/  IMAD R0, R0, UR4, R5 ;  /* 0x0000000400007c24 */ /* 0x002fca000f8e0205 */
[----:B------:R-:W-:-:S13]  /*00b0*/  ISETP.GE.OR P0, PT, R0, UR6, P0 ;  /* 0x0000000600007c0c */ /* 0x000fda0008706670 */
[----:B------:R-:W-:Y:S05]  /*00c0*/  @P0 EXIT ;  /* 0x000000000000094d */ /* 0x000fea0003800000 */
[----:B------:R-:W0:Y:S01]  /*00d0*/  LDC R5, c[0x0][0x390] ;  /* 0x0000e400ff057b82 */ /* 0x000e220000000800 */
[----:B------:R-:W-:Y:S01]  /*00e0*/  IMAD R0, R3, UR6, R0 ;  /* 0x0000000603007c24 */ /* 0x000fe2000f8e0200 */
[----:B0-----:R-:W-:-:S13]  /*00f0*/  ISETP.GE.AND P0, PT, R5, 0x2, PT ;  /* 0x000000020500780c */ /* 0x001fda0003f06270 */
[----:B------:R-:W-:Y:S05]  /*0100*/  @!P0 EXIT ;  /* 0x000000000000894d */ /* 0x000fea0003800000 */
[C---:B------:R-:W-:Y:S01]  /*0110*/  VIADD R2, R5.reuse, 0xfffffffe ;  /* 0xfffffffe05027836 */ /* 0x040fe20000000000 */
[----:B------:R-:W0:Y:S01]  /*0120*/  LDCU.64 UR4, c[0x0][0x358] ;  /* 0x00006b00ff0477ac */ /* 0x000e220008000a00 */
[----:B------:R-:W-:Y:S02]  /*0130*/  VIADD R4, R5, 0xffffffff ;  /* 0xffffffff05047836 */ /* 0x000fe40000000000 */
[----:B------:R-:W-:Y:S01]  /*0140*/  IMAD R0, R0, R5, RZ ;  /* 0x0000000500007224 */ /* 0x000fe200078e02ff */
[----:B------:R-:W-:Y:S01]  /*0150*/  ISETP.GE.U32.AND P1, PT, R2, 0x7, PT ;  /* 0x000000070200780c */ /* 0x000fe20003f26070 */
[----:B------:R-:W-:Y:S01]  /*0160*/  IMAD.MOV.U32 R5, RZ, RZ, RZ ;  /* 0x000000ffff057224 */ /* 0x000fe200078e00ff */
[----:B------:R-:W-:Y:S02]  /*0170*/  LOP3.LUT R9, R4, 0x7, RZ, 0xc0, !PT ;  /* 0x0000000704097812 */ /* 0x000fe400078ec0ff */
[----:B------:R-:W-:Y:S02]  /*0180*/  SHF.R.S32.HI R10, RZ, 0x1f, R0 ;  /* 0x0000001fff0a7819 */ /* 0x000fe40000011400 */
[----:B------:R-:W-:-:S07]  /*0190*/  ISETP.NE.AND P0, PT, R9, RZ, PT ;  /* 0x000000ff0900720c */ /* 0x000fce0003f05270 */
[----:B------:R-:W-:Y:S06]  /*01a0*/  @!P1 BRA `(.L_x_0) ;  /* 0x0000000000549947 */ /* 0x000fec0003800000 */
[----:B------:R-:W1:Y:S01]  /*01b0*/  LDCU.64 UR6, c[0x0][0x380] ;  /* 0x00007000ff0677ac */ /* 0x000e620008000a00 */
[----:B------:R-:W-:-:S05]  /*01c0*/  LOP3.LUT R5, R4, 0xfffffff8, RZ, 0xc0, !PT ;  /* 0xfffffff804057812 */ /* 0x000fca00078ec0ff */
[----:B------:R-:W-:Y:S01]  /*01d0*/  IMAD.MOV R6, RZ, RZ, -R5 ;  /* 0x000000ffff067224 */ /* 0x000fe200078e0a05 */
[----:B-1----:R-:W-:-:S04]  /*01e0*/  IADD3 R7, P1, PT, R0, UR6, RZ ;  /* 0x0000000600077c10 */ /* 0x002fc8000ff3e0ff */
[----:B------:R-:W-:-:S04]  /*01f0*/  IADD3 R7, P2, PT, R7, 0x3, RZ ;  /* 0x0000000307077810 */ /* 0x000fc80007f5e0ff */
[----:B------:R-:W-:-:S09]  /*0200*/  IADD3.X R8, PT, PT, RZ, UR7, R10, P2, P1 ;  /* 0x00000007ff087c10 */ /* 0x000fd200097e240a */
.L_x_1:
[----:B------:R-:W-:Y:S02]  /*0210*/  VIADD R6, R6, 0x8 ;  /* 0x0000000806067836 */ /* 0x000fe40000000000 */
[----:B-1----:R-:W-:Y:S02]  /*0220*/  IMAD.MOV.U32 R2, RZ, RZ, R7 ;  /* 0x000000ffff027224 */ /* 0x002fe400078e0007 */
[----:B------:R-:W-:Y:S01]  /*0230*/  IMAD.MOV.U32 R3, RZ, RZ, R8 ;  /* 0x000000ffff037224 */ /* 0x000fe200078e0008 */
[----:B------:R-:W-:Y:S02]  /*0240*/  ISETP.NE.AND P1, PT, R6, RZ, PT ;  /* 0x000000ff0600720c */ /* 0x000fe40003f25270 */
[----:B------:R-:W-:Y:S02]  /*0250*/  IADD3 R7, P2, PT, R2, 0x8, RZ ;  /* 0x0000000802077810 */ /* 0x000fe40007f5e0ff */
[----:B0-----:R1:W-:Y:S03]  /*0260*/  STG.E.U8 desc[UR4][R2.64+-0x3], RZ ;  /* 0xfffffdff02007986 */ /* 0x0013e6000c101104 */
[----:B------:R-:W-:Y:S01]  /*0270*/  IMAD.X R8, RZ, RZ, R3, P2 ;  /* 0x000000ffff087224 */ /* 0x000fe200010e0603 */
[----:B------:R1:W-:Y:S04]  /*0280*/  STG.E.U8 desc[UR4][R2.64+-0x2], RZ ;  /* 0xfffffeff02007986 */ /* 0x0003e8000c101104 */
[----:B------:R1:W-:Y:S04]  /*0290*/  STG.E.U8 desc[UR4][R2.64+-0x1], RZ ;  /* 0xffffffff02007986 */ /* 0x0003e8000c101104 */
[----:B------:R1:W-:Y:S04]  /*02a0*/  STG.E.U8 desc[UR4][R2.64], RZ ;  /* 0x000000ff02007986 */ /* 0x0003e8000c101104 */
[----:B------:R1:W-:Y:S04]  /*02b0*/  STG.E.U8 desc[UR4][R2.64+0x1], RZ ;  /* 0x000001ff02007986 */ /* 0x0003e8000c101104 */
[----:B------:R1:W-:Y:S04]  /*02c0*/  STG.E.U8 desc[UR4][R2.64+0x2], RZ ;  /* 0x000002ff02007986 */ /* 0x0003e8000c101104 */
[----:B------:R1:W-:Y:S04]  /*02d0*/  STG.E.U8 desc[UR4][R2.64+0x3], RZ ;  /* 0x000003ff02007986 */ /* 0x0003e8000c101104 */
[----:B------:R1:W-:Y:S01]  /*02e0*/  STG.E.U8 desc[UR4][R2.64+0x4], RZ ;  /* 0x000004ff02007986 */ /* 0x0003e2000c101104 */
[----:B------:R-:W-:Y:S05]  /*02f0*/  @P1 BRA `(.L_x_1) ;  /* 0xfffffffc00c41947 */ /* 0x000fea000383ffff */
.L_x_0:
[----:B0-----:R-:W-:Y:S05]  /*0300*/  @!P0 EXIT ;  /* 0x000000000000894d */ /* 0x001fea0003800000 */
[----:B------:R-:W-:Y:S02]  /*0310*/  ISETP.GE.U32.AND P1, PT, R9, 0x4, PT ;  /* 0x000000040900780c */ /* 0x000fe40003f26070 */
[----:B------:R-:W-:-:S04]  /*0320*/  LOP3.LUT R6, R4, 0x3, RZ, 0xc0, !PT ;  /* 0x0000000304067812 */ /* 0x000fc800078ec0ff */
[----:B------:R-:W-:-:S07]  /*0330*/  ISETP.NE.AND P0, PT, R6, RZ, PT ;  /* 0x000000ff0600720c */ /* 0x000fce0003f05270 */
[----:B------:R-:W-:Y:S06]  /*0340*/  @!P1 BRA `(.L_x_2) ;  /* 0x0000000000209947 */ /* 0x000fec0003800000 */
[----:B------:R-:W1:Y:S02]  /*0350*/  LDCU.64 UR6, c[0x0][0x380] ;  /* 0x00007000ff0677ac */ /* 0x000e640008000a00 */
[C---:B-1----:R-:W-:Y:S01]  /*0360*/  IADD3 R2, P1, P2, R5.reuse, UR6, R0 ;  /* 0x0000000605027c10 */ /* 0x042fe2000fa3e000 */
[----:B------:R-:W-:-:S03]  /*0370*/  VIADD R5, R5, 0x4 ;  /* 0x0000000405057836 */ /* 0x000fc60000000000 */
[----:B------:R-:W-:-:S05]  /*0380*/  IADD3.X R3, PT, PT, RZ, UR7, R10, P1, P2 ;  /* 0x00000007ff037c10 */ /* 0x000fca0008fe440a */
[----:B------:R0:W-:Y:S04]  /*0390*/  STG.E.U8 desc[UR4][R2.64], RZ ;  /* 0x000000ff02007986 */ /* 0x0001e8000c101104 */
[----:B------:R0:W-:Y:S04]  /*03a0*/  STG.E.U8 desc[UR4][R2.64+0x1], RZ ;  /* 0x000001ff02007986 */ /* 0x0001e8000c101104 */
[----:B------:R0:W-:Y:S04]  /*03b0*/  STG.E.U8 desc[UR4][R2.64+0x2], RZ ;  /* 0x000002ff02007986 */ /* 0x0001e8000c101104 */
[----:B------:R0:W-:Y:S02]  /*03c0*/  STG.E.U8 desc[UR4][R2.64+0x3], RZ ;  /* 0x000003ff02007986 */ /* 0x0001e4000c101104 */
.L_x_2:
[----:B------:R-:W-:Y:S05]  /*03d0*/  @!P0 EXIT ;  /* 0x000000000000894d */ /* 0x000fea0003800000 */
[----:B------:R-:W-:Y:S02]  /*03e0*/  ISETP.NE.AND P1, PT, R6, 0x1, PT ;  /* 0x000000010600780c */ /* 0x000fe40003f25270 */
[----:B------:R-:W-:-:S04]  /*03f0*/  LOP3.LUT R4, R4, 0x1, RZ, 0xc0, !PT ;  /* 0x0000000104047812 */ /* 0x000fc800078ec0ff */
[----:B------:R-:W-:-:S07]  /*0400*/  ISETP.NE.U32.AND P0, PT, R4, 0x1, PT ;  /* 0x000000010400780c */ /* 0x000fce0003f05070 */
[----:B------:R-:W-:Y:S06]  /*0410*/  @!P1 BRA `(.L_x_3) ;  /* 0x0000000000189947 */ /* 0x000fec0003800000 */
[----:B------:R-:W0:Y:S02]  /*0420*/  LDCU.64 UR6, c[0x0][0x380] ;  /* 0x00007000ff0677ac */ /* 0x000e240008000a00 */
[C---:B01----:R-:W-:Y:S01]  /*0430*/  IADD3 R2, P1, P2, R5.reuse, UR6, R0 ;  /* 0x0000000605027c10 */ /* 0x043fe2000fa3e000 */
[----:B------:R-:W-:-:S03]  /*0440*/  VIADD R5, R5, 0x2 ;  /* 0x0000000205057836 */ /* 0x000fc60000000000 */
[----:B------:R-:W-:-:S05]  /*0450*/  IADD3.X R3, PT, PT, RZ, UR7, R10, P1, P2 ;  /* 0x00000007ff037c10 */ /* 0x000fca0008fe440a */
[----:B------:R2:W-:Y:S04]  /*0460*/  STG.E.U8 desc[UR4][R2.64], RZ ;  /* 0x000000ff02007986 */ /* 0x0005e8000c101104 */
[----:B------:R2:W-:Y:S02]  /*0470*/  STG.E.U8 desc[UR4][R2.64+0x1], RZ ;  /* 0x000001ff02007986 */ /* 0x0005e4000c101104 */
.L_x_3:
[----:B------:R-:W-:Y:S05]  /*0480*/  @P0 EXIT ;  /* 0x000000000000094d */ /* 0x000fea0003800000 */
[----:B------:R-:W0:Y:S02]  /*0490*/  LDCU.64 UR6, c[0x0][0x380] ;  /* 0x00007000ff0677ac */ /* 0x000e240008000a00 */
[----:B012---:R-:W-:-:S04]  /*04a0*/  IADD3 R2, P0, P1, R5, UR6, R0 ;  /* 0x0000000605027c10 */ /* 0x007fc8000f91e000 */
[----:B------:R-:W-:-:S05]  /*04b0*/  IADD3.X R3, PT, PT, RZ, UR7, R10, P0, P1 ;  /* 0x00000007ff037c10 */ /* 0x000fca00087e240a */
[----:B------:R-:W-:Y:S01]  /*04c0*/  STG.E.U8 desc[UR4][R2.64], RZ ;  /* 0x000000ff02007986 */ /* 0x000fe2000c101104 */
[----:B------:R-:W-:Y:S05]  /*04d0*/  EXIT ;  /* 0x000000000000794d */ /* 0x000fea0003800000 */
.L_x_4:
[----:B------:R-:W-:-:S00]  /*04e0*/  BRA `(.L_x_4) ;  /* 0xfffffffc00fc7947 */ /* 0x000fc0000383ffff */
[----:B------:R-:W-:-:S00]  /*04f0*/  NOP ;  /* 0x0000000000007918 */ /* 0x000fc00000000000 */
        /* <DEDUP_REMOVED lines=8> */
.L_x_5:


//--------------------- .nv.shared.reserved.0     --------------------------
	.section	.nv.shared.reserved.0,"aw",@nobits
	.weak		__nv_reservedSMEM_offset_0_alias
	.size		__nv_reservedSMEM_offset_0_alias, 0, 64
	.other		__nv_reservedSMEM_offset_0_alias,@"STO_CUDA_RESERVED_SHARED STV_DEFAULT"
__nv_reservedSMEM_offset_0_alias:
	.zero		0
	.zero		64


//--------------------- .nv.constant0._Z9addKernelPhiii --------------------------
	.section	.nv.constant0._Z9addKernelPhiii,"a",@progbits
	.sectionflags	@""
	.align	4
.nv.constant0._Z9addKernelPhiii:
	.zero		916


//--------------------- SYMBOLS --------------------------

	.type		.nv.reservedSmem.offset0,@object
	.size		.nv.reservedSmem.offset0,0x4
